//
// Generated by NVIDIA NVVM Compiler
//
// Compiler Build ID: CL-36424714
// Cuda compilation tools, release 13.0, V13.0.88
// Based on NVVM 20.0.0
//

.version 9.0
.target sm_100
.address_size 64

	// .globl	_Z2f1P6float4

.visible .entry _Z2f1P6float4(
	.param .u64 .ptr .align 1 _Z2f1P6float4_param_0
)
{
	.reg .b32 	%r<2>;
	.reg .b32 	%f<9>;
	.reg .b64 	%rd<5>;

	ld.param.u64 	%rd1, [_Z2f1P6float4_param_0];
	cvta.to.global.u64 	%rd2, %rd1;
	mov.u32 	%r1, %tid.x;
	mul.wide.u32 	%rd3, %r1, 16;
	add.s64 	%rd4, %rd2, %rd3;
	ld.global.v4.f32 	{%f1, %f2, %f3, %f4}, [%rd4];
	add.f32 	%f5, %f1, 0f3F800000;
	add.f32 	%f6, %f2, 0f3F800000;
	add.f32 	%f7, %f3, 0f3F800000;
	add.f32 	%f8, %f4, 0f3F800000;
	st.global.v4.f32 	[%rd4], {%f5, %f6, %f7, %f8};
	ret;

}
	// .globl	_Z2f2PfS_S_S_
.visible .entry _Z2f2PfS_S_S_(
	.param .u64 .ptr .align 1 _Z2f2PfS_S_S__param_0,
	.param .u64 .ptr .align 1 _Z2f2PfS_S_S__param_1,
	.param .u64 .ptr .align 1 _Z2f2PfS_S_S__param_2,
	.param .u64 .ptr .align 1 _Z2f2PfS_S_S__param_3
)
{
	.reg .b32 	%r<2>;
	.reg .b32 	%f<9>;
	.reg .b64 	%rd<14>;

	ld.param.u64 	%rd1, [_Z2f2PfS_S_S__param_0];
	ld.param.u64 	%rd2, [_Z2f2PfS_S_S__param_1];
	ld.param.u64 	%rd3, [_Z2f2PfS_S_S__param_2];
	ld.param.u64 	%rd4, [_Z2f2PfS_S_S__param_3];
	cvta.to.global.u64 	%rd5, %rd4;
	cvta.to.global.u64 	%rd6, %rd3;
	cvta.to.global.u64 	%rd7, %rd2;
	cvta.to.global.u64 	%rd8, %rd1;
	mov.u32 	%r1, %tid.x;
	mul.wide.u32 	%rd9, %r1, 4;
	add.s64 	%rd10, %rd8, %rd9;
	ld.global.f32 	%f1, [%rd10];
	add.f32 	%f2, %f1, 0f3F800000;
	st.global.f32 	[%rd10], %f2;
	add.s64 	%rd11, %rd7, %rd9;
	ld.global.f32 	%f3, [%rd11];
	add.f32 	%f4, %f3, 0f3F800000;
	st.global.f32 	[%rd11], %f4;
	add.s64 	%rd12, %rd6, %rd9;
	ld.global.f32 	%f5, [%rd12];
	add.f32 	%f6, %f5, 0f3F800000;
	st.global.f32 	[%rd12], %f6;
	add.s64 	%rd13, %rd5, %rd9;
	ld.global.f32 	%f7, [%rd13];
	add.f32 	%f8, %f7, 0f3F800000;
	st.global.f32 	[%rd13], %f8;
	ret;

}


// ===== COMPILED SASS (sm_100) =====

	.target	sm_100

	.elftype	@"ET_EXEC"


//--------------------- .note.nv.tkinfo           --------------------------
	.section	.note.nv.tkinfo,"",@"SHT_NOTE"
	.sectionflags	@"SHF_NOTE_NV_TKINFO"
	.tkinfo
        /*0018*/ 	.word	0x00000002
        /*0030*/ 	.string	""
        /*0030*/ 	.string	"ptxas"
        /*0030*/ 	.string	"Cuda compilation tools, release 13.0, V13.0.88"
        /*0030*/ 	.string	"Build cuda_13.0.r13.0/compiler.36424714_0"
        /*0030*/ 	.string	"-arch sm_100 -m 64 "



//--------------------- .note.nv.cuinfo           --------------------------
	.section	.note.nv.cuinfo,"",@"SHT_NOTE"
	.sectionflags	@"SHF_NOTE_NV_CUINFO"
        /*0018*/ 	.short	0x0002
        /*001a*/ 	.short	0x0064
        /*001c*/ 	.short	0x0082
	.zero		2


//--------------------- .nv.info                  --------------------------
	.section	.nv.info,"",@"SHT_CUDA_INFO"
	.align	4


	//----- nvinfo : EIATTR_REGCOUNT
	.align		4
        /*0000*/ 	.byte	0x04, 0x2f
        /*0002*/ 	.short	(.L_1 - .L_0)
	.align		4
.L_0:
        /*0004*/ 	.word	index@(_Z2f1P6float4)
        /*0008*/ 	.word	0x0000000a


	//----- nvinfo : EIATTR_FRAME_SIZE
	.align		4
.L_1:
        /*000c*/ 	.byte	0x04, 0x11
        /*000e*/ 	.short	(.L_3 - .L_2)
	.align		4
.L_2:
        /*0010*/ 	.word	index@(_Z2f1P6float4)
        /*0014*/ 	.word	0x00000000


	//----- nvinfo : EIATTR_REGCOUNT
	.align		4
.L_3:
        /*0018*/ 	.byte	0x04, 0x2f
        /*001a*/ 	.short	(.L_5 - .L_4)
	.align		4
.L_4:
        /*001c*/ 	.word	index@(_Z2f2PfS_S_S_)
        /*0020*/ 	.word	0x00000014


	//----- nvinfo : EIATTR_FRAME_SIZE
	.align		4
.L_5:
        /*0024*/ 	.byte	0x04, 0x11
        /*0026*/ 	.short	(.L_7 - .L_6)
	.align		4
.L_6:
        /*0028*/ 	.word	index@(_Z2f2PfS_S_S_)
        /*002c*/ 	.word	0x00000000


	//----- nvinfo : EIATTR_MIN_STACK_SIZE
	.align		4
.L_7:
        /*0030*/ 	.byte	0x04, 0x12
        /*0032*/ 	.short	(.L_9 - .L_8)
	.align		4
.L_8:
        /*0034*/ 	.word	index@(_Z2f2PfS_S_S_)
        /*0038*/ 	.word	0x00000000


	//----- nvinfo : EIATTR_MIN_STACK_SIZE
	.align		4
.L_9:
        /*003c*/ 	.byte	0x04, 0x12
        /*003e*/ 	.short	(.L_11 - .L_10)
	.align		4
.L_10:
        /*0040*/ 	.word	index@(_Z2f1P6float4)
        /*0044*/ 	.word	0x00000000
.L_11:


//--------------------- .nv.compat                --------------------------
	.section	.nv.compat,"",@"SHT_CUDA_COMPAT_INFO"
	.align	4
        /*0000*/ 	.byte	0x02, 0x09, 0x00, 0x00, 0x02, 0x02, 0x01, 0x00, 0x02, 0x05, 0x05, 0x00, 0x03, 0x07, 0x01, 0x01
        /*0010*/ 	.byte	0x02, 0x03, 0x00, 0x00, 0x02, 0x06, 0x01, 0x00, 0x04, 0x0b, 0x08, 0x00, 0x09, 0x00, 0x00, 0x00
        /*0020*/ 	.byte	0x00, 0x00, 0x00, 0x00


//--------------------- .nv.info._Z2f2PfS_S_S_    --------------------------
	.section	.nv.info._Z2f2PfS_S_S_,"",@"SHT_CUDA_INFO"
	.sectionflags	@""
	.align	4


	//----- nvinfo : EIATTR_CUDA_API_VERSION
	.align		4
        /*0000*/ 	.byte	0x04, 0x37
        /*0002*/ 	.short	(.L_13 - .L_12)
.L_12:
        /*0004*/ 	.word	0x00000082


	//----- nvinfo : EIATTR_KPARAM_INFO
	.align		4
.L_13:
        /*0008*/ 	.byte	0x04, 0x17
        /*000a*/ 	.short	(.L_15 - .L_14)
.L_14:
        /*000c*/ 	.word	0x00000000
        /*0010*/ 	.short	0x0003
        /*0012*/ 	.short	0x0018
        /*0014*/ 	.byte	0x00, 0xf5, 0x21, 0x00


	//----- nvinfo : EIATTR_KPARAM_INFO
	.align		4
.L_15:
        /*0018*/ 	.byte	0x04, 0x17
        /*001a*/ 	.short	(.L_17 - .L_16)
.L_16:
        /*001c*/ 	.word	0x00000000
        /*0020*/ 	.short	0x0002
        /*0022*/ 	.short	0x0010
        /*0024*/ 	.byte	0x00, 0xf5, 0x21, 0x00


	//----- nvinfo : EIATTR_KPARAM_INFO
	.align		4
.L_17:
        /*0028*/ 	.byte	0x04, 0x17
        /*002a*/ 	.short	(.L_19 - .L_18)
.L_18:
        /*002c*/ 	.word	0x00000000
        /*0030*/ 	.short	0x0001
        /*0032*/ 	.short	0x0008
        /*0034*/ 	.byte	0x00, 0xf5, 0x21, 0x00


	//----- nvinfo : EIATTR_KPARAM_INFO
	.align		4
.L_19:
        /*0038*/ 	.byte	0x04, 0x17
        /*003a*/ 	.short	(.L_21 - .L_20)
.L_20:
        /*003c*/ 	.word	0x00000000
        /*0040*/ 	.short	0x0000
        /*0042*/ 	.short	0x0000
        /*0044*/ 	.byte	0x00, 0xf5, 0x21, 0x00


	//----- nvinfo : EIATTR_SPARSE_MMA_MASK
	.align		4
.L_21:
        /*0048*/ 	.byte	0x03, 0x50
        /*004a*/ 	.short	0x0000


	//----- nvinfo : EIATTR_MAXREG_COUNT
	.align		4
        /*004c*/ 	.byte	0x03, 0x1b
        /*004e*/ 	.short	0x00ff


	//----- nvinfo : EIATTR_MERCURY_ISA_VERSION
	.align		4
        /*0050*/ 	.byte	0x03, 0x5f
        /*0052*/ 	.short	0x0101


	//----- nvinfo : EIATTR_VRC_CTA_INIT_COUNT
	.align		4
        /*0054*/ 	.byte	0x02, 0x4a
	.zero		1
	.zero		1


	//----- nvinfo : EIATTR_EXIT_INSTR_OFFSETS
	.align		4
        /*0058*/ 	.byte	0x04, 0x1c
        /*005a*/ 	.short	(.L_23 - .L_22)


	//   ....[0]....
.L_22:
        /*005c*/ 	.word	0x00000170


	//----- nvinfo : EIATTR_CBANK_PARAM_SIZE
	.align		4
.L_23:
        /*0060*/ 	.byte	0x03, 0x19
        /*0062*/ 	.short	0x0020


	//----- nvinfo : EIATTR_PARAM_CBANK
	.align		4
        /*0064*/ 	.byte	0x04, 0x0a
        /*0066*/ 	.short	(.L_25 - .L_24)
	.align		4
.L_24:
        /*0068*/ 	.word	index@(.nv.constant0._Z2f2PfS_S_S_)
        /*006c*/ 	.short	0x0380
        /*006e*/ 	.short	0x0020


	//----- nvinfo : EIATTR_SW_WAR
	.align		4
.L_25:
        /*0070*/ 	.byte	0x04, 0x36
        /*0072*/ 	.short	(.L_27 - .L_26)
.L_26:
        /*0074*/ 	.word	0x00000008
.L_27:


//--------------------- .nv.info._Z2f1P6float4    --------------------------
	.section	.nv.info._Z2f1P6float4,"",@"SHT_CUDA_INFO"
	.sectionflags	@""
	.align	4


	//----- nvinfo : EIATTR_CUDA_API_VERSION
	.align		4
        /*0000*/ 	.byte	0x04, 0x37
        /*0002*/ 	.short	(.L_29 - .L_28)
.L_28:
        /*0004*/ 	.word	0x00000082


	//----- nvinfo : EIATTR_KPARAM_INFO
	.align		4
.L_29:
        /*0008*/ 	.byte	0x04, 0x17
        /*000a*/ 	.short	(.L_31 - .L_30)
.L_30:
        /*000c*/ 	.word	0x00000000
        /*0010*/ 	.short	0x0000
        /*0012*/ 	.short	0x0000
        /*0014*/ 	.byte	0x00, 0xf5, 0x21, 0x00


	//----- nvinfo : EIATTR_SPARSE_MMA_MASK
	.align		4
.L_31:
        /*0018*/ 	.byte	0x03, 0x50
        /*001a*/ 	.short	0x0000


	//----- nvinfo : EIATTR_MAXREG_COUNT
	.align		4
        /*001c*/ 	.byte	0x03, 0x1b
        /*001e*/ 	.short	0x00ff


	//----- nvinfo : EIATTR_MERCURY_ISA_VERSION
	.align		4
        /*0020*/ 	.byte	0x03, 0x5f
        /*0022*/ 	.short	0x0101


	//----- nvinfo : EIATTR_VRC_CTA_INIT_COUNT
	.align		4
        /*0024*/ 	.byte	0x02, 0x4a
	.zero		1
	.zero		1


	//----- nvinfo : EIATTR_EXIT_INSTR_OFFSETS
	.align		4
        /*0028*/ 	.byte	0x04, 0x1c
        /*002a*/ 	.short	(.L_33 - .L_32)


	//   ....[0]....
.L_32:
        /*002c*/ 	.word	0x000000b0


	//----- nvinfo : EIATTR_CBANK_PARAM_SIZE
	.align		4
.L_33:
        /*0030*/ 	.byte	0x03, 0x19
        /*0032*/ 	.short	0x0008


	//----- nvinfo : EIATTR_PARAM_CBANK
	.align		4
        /*0034*/ 	.byte	0x04, 0x0a
        /*0036*/ 	.short	(.L_35 - .L_34)
	.align		4
.L_34:
        /*0038*/ 	.word	index@(.nv.constant0._Z2f1P6float4)
        /*003c*/ 	.short	0x0380
        /*003e*/ 	.short	0x0008


	//----- nvinfo : EIATTR_SW_WAR
	.align		4
.L_35:
        /*0040*/ 	.byte	0x04, 0x36
        /*0042*/ 	.short	(.L_37 - .L_36)
.L_36:
        /*0044*/ 	.word	0x00000008
.L_37:


//--------------------- .nv.callgraph             --------------------------
	.section	.nv.callgraph,"",@"SHT_CUDA_CALLGRAPH"
	.align	4
	.sectionentsize	8
	.align		4
        /*0000*/ 	.word	0x00000000
	.align		4
        /*0004*/ 	.word	0xffffffff
	.align		4
        /*0008*/ 	.word	0x00000000
	.align		4
        /*000c*/ 	.word	0xfffffffe
	.align		4
        /*0010*/ 	.word	0x00000000
	.align		4
        /*0014*/ 	.word	0xfffffffd
	.align		4
        /*0018*/ 	.word	0x00000000
	.align		4
        /*001c*/ 	.word	0xfffffffc


//--------------------- .text._Z2f2PfS_S_S_       --------------------------
	.section	.text._Z2f2PfS_S_S_,"ax",@progbits
	.align	128
        .global         _Z2f2PfS_S_S_
        .type           _Z2f2PfS_S_S_,@function
        .size           _Z2f2PfS_S_S_,(.L_x_2 - _Z2f2PfS_S_S_)
        .other          _Z2f2PfS_S_S_,@"STO_CUDA_ENTRY STV_DEFAULT"
_Z2f2PfS_S_S_:
.text._Z2f2PfS_S_S_:
[----:B------:R-:W-:Y:S01]  /*0000*/  LDC R1, c[0x0][0x37c] ;  /* 0x0000df00ff017b82 */ /* 0x000fe20000000800 */
[----:B------:R-:W0:Y:S07]  /*0010*/  S2R R17, SR_TID.X ;  /* 0x0000000000117919 */ /* 0x000e2e0000002100 */
[----:B------:R-:W0:Y:S01]  /*0020*/  LDC.64 R2, c[0x0][0x380] ;  /* 0x0000e000ff027b82 */ /* 0x000e220000000a00 */
[----:B------:R-:W1:Y:S07]  /*0030*/  LDCU.64 UR4, c[0x0][0x358] ;  /* 0x00006b00ff0477ac */ /* 0x000e6e0008000a00 */
[----:B------:R-:W2:Y:S08]  /*0040*/  LDC.64 R4, c[0x0][0x388] ;  /* 0x0000e200ff047b82 */ /* 0x000eb00000000a00 */
[----:B------:R-:W3:Y:S08]  /*0050*/  LDC.64 R6, c[0x0][0x390] ;  /* 0x0000e400ff067b82 */ /* 0x000ef00000000a00 */
[----:B------:R-:W4:Y:S01]  /*0060*/  LDC.64 R8, c[0x0][0x398] ;  /* 0x0000e600ff087b82 */ /* 0x000f220000000a00 */
[----:B0-----:R-:W-:-:S05]  /*0070*/  IMAD.WIDE.U32 R2, R17, 0x4, R2 ;  /* 0x0000000411027825 */ /* 0x001fca00078e0002 */
[----:B-1----:R-:W5:Y:S01]  /*0080*/  LDG.E R0, desc[UR4][R2.64] ;  /* 0x0000000402007981 */ /* 0x002f62000c1e1900 */
[----:B--2---:R-:W-:-:S04]  /*0090*/  IMAD.WIDE.U32 R4, R17, 0x4, R4 ;  /* 0x0000000411047825 */ /* 0x004fc800078e0004 */
[----:B-----5:R-:W-:-:S05]  /*00a0*/  FADD R11, R0, 1 ;  /* 0x3f800000000b7421 */ /* 0x020fca0000000000 */
[----:B------:R0:W-:Y:S04]  /*00b0*/  STG.E desc[UR4][R2.64], R11 ;  /* 0x0000000b02007986 */ /* 0x0001e8000c101904 */
[----:B------:R-:W2:Y:S01]  /*00c0*/  LDG.E R0, desc[UR4][R4.64] ;  /* 0x0000000404007981 */ /* 0x000ea2000c1e1900 */
[----:B---3--:R-:W-:-:S04]  /*00d0*/  IMAD.WIDE.U32 R6, R17, 0x4, R6 ;  /* 0x0000000411067825 */ /* 0x008fc800078e0006 */
[----:B--2---:R-:W-:-:S05]  /*00e0*/  FADD R13, R0, 1 ;  /* 0x3f800000000d7421 */ /* 0x004fca0000000000 */
[----:B------:R-:W-:Y:S04]  /*00f0*/  STG.E desc[UR4][R4.64], R13 ;  /* 0x0000000d04007986 */ /* 0x000fe8000c101904 */
[----:B------:R-:W2:Y:S01]  /*0100*/  LDG.E R0, desc[UR4][R6.64] ;  /* 0x0000000406007981 */ /* 0x000ea2000c1e1900 */
[----:B----4-:R-:W-:-:S04]  /*0110*/  IMAD.WIDE.U32 R8, R17, 0x4, R8 ;  /* 0x0000000411087825 */ /* 0x010fc800078e0008 */
[----:B--2---:R-:W-:-:S05]  /*0120*/  FADD R15, R0, 1 ;  /* 0x3f800000000f7421 */ /* 0x004fca0000000000 */
[----:B------:R-:W-:Y:S04]  /*0130*/  STG.E desc[UR4][R6.64], R15 ;  /* 0x0000000f06007986 */ /* 0x000fe8000c101904 */
[----:B------:R-:W0:Y:S02]  /*0140*/  LDG.E R0, desc[UR4][R8.64] ;  /* 0x0000000408007981 */ /* 0x000e24000c1e1900 */
[----:B0-----:R-:W-:-:S05]  /*0150*/  FADD R3, R0, 1 ;  /* 0x3f80000000037421 */ /* 0x001fca0000000000 */
[----:B------:R-:W-:Y:S01]  /*0160*/  STG.E desc[UR4][R8.64], R3 ;  /* 0x0000000308007986 */ /* 0x000fe2000c101904 */
[----:B------:R-:W-:Y:S05]  /*0170*/  EXIT ;  /* 0x000000000000794d */ /* 0x000fea0003800000 */
.L_x_0:
[----:B------:R-:W-:-:S00]  /*0180*/  BRA `(.L_x_0) ;  /* 0xfffffffc00fc7947 */ /* 0x000fc0000383ffff */
[----:B------:R-:W-:-:S00]  /*0190*/  NOP ;  /* 0x0000000000007918 */ /* 0x000fc00000000000 */
        /* <DEDUP_REMOVED lines=14> */
.L_x_2:


//--------------------- .text._Z2f1P6float4       --------------------------
	.section	.text._Z2f1P6float4,"ax",@progbits
	.align	128
        .global         _Z2f1P6float4
        .type           _Z2f1P6float4,@function
        .size           _Z2f1P6float4,(.L_x_3 - _Z2f1P6float4)
        .other          _Z2f1P6float4,@"STO_CUDA_ENTRY STV_DEFAULT"
_Z2f1P6float4:
.text._Z2f1P6float4:
[----:B------:R-:W-:Y:S01]  /*0000*/  LDC R1, c[0x0][0x37c] ;  /* 0x0000df00ff017b82 */ /* 0x000fe20000000800 */
[----:B------:R-:W0:Y:S07]  /*0010*/  S2R R5, SR_TID.X ;  /* 0x0000000000057919 */ /* 0x000e2e0000002100 */
[----:B------:R-:W0:Y:S01]  /*0020*/  LDC.64 R2, c[0x0][0x380] ;  /* 0x0000e000ff027b82 */ /* 0x000e220000000a00 */
[----:B------:R-:W1:Y:S01]  /*0030*/  LDCU.64 UR4, c[0x0][0x358] ;  /* 0x00006b00ff0477ac */ /* 0x000e620008000a00 */
[----:B0-----:R-:W-:-:S05]  /*0040*/  IMAD.WIDE.U32 R2, R5, 0x10, R2 ;  /* 0x0000001005027825 */ /* 0x001fca00078e0002 */
[----:B-1----:R-:W2:Y:S02]  /*0050*/  LDG.E.128 R4, desc[UR4][R2.64] ;  /* 0x0000000402047981 */ /* 0x002ea4000c1e1d00 */
[----:B--2---:R-:W-:Y:S01]  /*0060*/  FADD R4, R4, 1 ;  /* 0x3f80000004047421 */ /* 0x004fe20000000000 */
[----:B------:R-:W-:Y:S01]  /*0070*/  FADD R5, R5, 1 ;  /* 0x3f80000005057421 */ /* 0x000fe20000000000 */
[----:B------:R-:W-:Y:S01]  /*0080*/  FADD R6, R6, 1 ;  /* 0x3f80000006067421 */ /* 0x000fe20000000000 */
[----:B------:R-:W-:-:S05]  /*0090*/  FADD R7, R7, 1 ;  /* 0x3f80000007077421 */ /* 0x000fca0000000000 */
[----:B------:R-:W-:Y:S01]  /*00a0*/  STG.E.128 desc[UR4][R2.64], R4 ;  /* 0x0000000402007986 */ /* 0x000fe2000c101d04 */
[----:B------:R-:W-:Y:S05]  /*00b0*/  EXIT ;  /* 0x000000000000794d */ /* 0x000fea0003800000 */
.L_x_1:
        /* <DEDUP_REMOVED lines=12> */
.L_x_3:


//--------------------- .nv.shared.reserved.0     --------------------------
	.section	.nv.shared.reserved.0,"aw",@nobits
	.weak		__nv_reservedSMEM_offset_0_alias
	.size		__nv_reservedSMEM_offset_0_alias, 0, 64
	.other		__nv_reservedSMEM_offset_0_alias,@"STO_CUDA_RESERVED_SHARED STV_DEFAULT"
__nv_reservedSMEM_offset_0_alias:
	.zero		0
	.zero		64


//--------------------- .nv.constant0._Z2f2PfS_S_S_ --------------------------
	.section	.nv.constant0._Z2f2PfS_S_S_,"a",@progbits
	.sectionflags	@""
	.align	4
.nv.constant0._Z2f2PfS_S_S_:
	.zero		928


//--------------------- .nv.constant0._Z2f1P6float4 --------------------------
	.section	.nv.constant0._Z2f1P6float4,"a",@progbits
	.sectionflags	@""
	.align	4
.nv.constant0._Z2f1P6float4:
	.zero		904


//--------------------- SYMBOLS --------------------------

	.type		.nv.reservedSmem.offset0,@object
	.size		.nv.reservedSmem.offset0,0x4
